//
// Generated by NVIDIA NVVM Compiler
//
// Compiler Build ID: CL-36424714
// Cuda compilation tools, release 13.0, V13.0.88
// Based on NVVM 20.0.0
//

.version 9.0
.target sm_100
.address_size 64

	// .globl	_Z10initializePi

.visible .entry _Z10initializePi(
	.param .u64 .ptr .align 1 _Z10initializePi_param_0
)
{
	.reg .b32 	%r<6>;
	.reg .b64 	%rd<5>;

	ld.param.u64 	%rd1, [_Z10initializePi_param_0];
	cvta.to.global.u64 	%rd2, %rd1;
	mov.u32 	%r1, %ctaid.x;
	mov.u32 	%r2, %ntid.x;
	mov.u32 	%r3, %tid.x;
	mad.lo.s32 	%r4, %r1, %r2, %r3;
	mul.wide.s32 	%rd3, %r4, 4;
	add.s64 	%rd4, %rd2, %rd3;
	mov.b32 	%r5, 0;
	st.global.u32 	[%rd4], %r5;
	ret;

}
	// .globl	_Z9reductionPiS_
.visible .entry _Z9reductionPiS_(
	.param .u64 .ptr .align 1 _Z9reductionPiS__param_0,
	.param .u64 .ptr .align 1 _Z9reductionPiS__param_1
)
{
	.reg .b32 	%r<7>;
	.reg .b64 	%rd<9>;

	ld.param.u64 	%rd1, [_Z9reductionPiS__param_0];
	ld.param.u64 	%rd2, [_Z9reductionPiS__param_1];
	cvta.to.global.u64 	%rd3, %rd1;
	cvta.to.global.u64 	%rd4, %rd2;
	mov.u32 	%r1, %ctaid.x;
	mov.u32 	%r2, %ntid.x;
	mov.u32 	%r3, %tid.x;
	mad.lo.s32 	%r4, %r1, %r2, %r3;
	mul.wide.s32 	%rd5, %r4, 4;
	add.s64 	%rd6, %rd4, %rd5;
	ld.global.u32 	%r5, [%rd6];
	mul.wide.s32 	%rd7, %r5, 4;
	add.s64 	%rd8, %rd3, %rd7;
	atom.global.add.u32 	%r6, [%rd8], 1;
	ret;

}
	// .globl	_Z10makeoffsetPiS_i
.visible .entry _Z10makeoffsetPiS_i(
	.param .u64 .ptr .align 1 _Z10makeoffsetPiS_i_param_0,
	.param .u64 .ptr .align 1 _Z10makeoffsetPiS_i_param_1,
	.param .u32 _Z10makeoffsetPiS_i_param_2
)
{
	.reg .pred 	%p<3>;
	.reg .b32 	%r<15>;
	.reg .b64 	%rd<10>;

	ld.param.u64 	%rd4, [_Z10makeoffsetPiS_i_param_0];
	ld.param.u64 	%rd5, [_Z10makeoffsetPiS_i_param_1];
	ld.param.u32 	%r4, [_Z10makeoffsetPiS_i_param_2];
	cvta.to.global.u64 	%rd1, %rd5;
	mov.u32 	%r5, %ctaid.x;
	mov.u32 	%r6, %ntid.x;
	mov.u32 	%r7, %tid.x;
	mad.lo.s32 	%r1, %r5, %r6, %r7;
	setp.lt.s32 	%p1, %r4, 2;
	@%p1 bra 	$L__BB2_3;
	cvta.to.global.u64 	%rd6, %rd4;
	mul.wide.s32 	%rd7, %r1, 4;
	add.s64 	%rd2, %rd6, %rd7;
	add.s64 	%rd3, %rd1, %rd7;
	mov.b32 	%r14, 1;
$L__BB2_2:
	ld.global.u32 	%r9, [%rd2];
	st.global.u32 	[%rd3], %r9;
	bar.sync 	0;
	sub.s32 	%r10, %r1, %r14;
	mul.wide.s32 	%rd8, %r10, 4;
	add.s64 	%rd9, %rd1, %rd8;
	ld.global.u32 	%r11, [%rd9];
	ld.global.u32 	%r12, [%rd2];
	add.s32 	%r13, %r12, %r11;
	st.global.u32 	[%rd2], %r13;
	bar.sync 	0;
	shl.b32 	%r14, %r14, 1;
	setp.lt.s32 	%p2, %r14, %r4;
	@%p2 bra 	$L__BB2_2;
$L__BB2_3:
	ret;

}
	// .globl	_Z4sortPiS_i
.visible .entry _Z4sortPiS_i(
	.param .u64 .ptr .align 1 _Z4sortPiS_i_param_0,
	.param .u64 .ptr .align 1 _Z4sortPiS_i_param_1,
	.param .u32 _Z4sortPiS_i_param_2
)
{
	.reg .pred 	%p<4>;
	.reg .b32 	%r<10>;
	.reg .b64 	%rd<9>;

	ld.param.u64 	%rd3, [_Z4sortPiS_i_param_0];
	ld.param.u64 	%rd4, [_Z4sortPiS_i_param_1];
	ld.param.u32 	%r9, [_Z4sortPiS_i_param_2];
	mov.u32 	%r5, %ctaid.x;
	mov.u32 	%r6, %ntid.x;
	mov.u32 	%r7, %tid.x;
	mad.lo.s32 	%r1, %r5, %r6, %r7;
	setp.lt.s32 	%p1, %r9, 1;
	@%p1 bra 	$L__BB3_4;
	cvta.to.global.u64 	%rd5, %rd4;
	mul.wide.s32 	%rd6, %r1, 4;
	add.s64 	%rd1, %rd5, %rd6;
	cvta.to.global.u64 	%rd2, %rd3;
$L__BB3_2:
	add.s32 	%r3, %r9, -1;
	mul.wide.u32 	%rd7, %r3, 4;
	add.s64 	%rd8, %rd2, %rd7;
	ld.global.u32 	%r8, [%rd8];
	setp.ge.s32 	%p2, %r1, %r8;
	@%p2 bra 	$L__BB3_4;
	st.global.u32 	[%rd1], %r3;
	setp.gt.u32 	%p3, %r9, 1;
	mov.u32 	%r9, %r3;
	@%p3 bra 	$L__BB3_2;
$L__BB3_4:
	ret;

}


// ===== COMPILED SASS (sm_100) =====

	.target	sm_100

	.elftype	@"ET_EXEC"


//--------------------- .note.nv.tkinfo           --------------------------
	.section	.note.nv.tkinfo,"",@"SHT_NOTE"
	.sectionflags	@"SHF_NOTE_NV_TKINFO"
	.tkinfo
        /*0018*/ 	.word	0x00000002
        /*0030*/ 	.string	""
        /*0030*/ 	.string	"ptxas"
        /*0030*/ 	.string	"Cuda compilation tools, release 13.0, V13.0.88"
        /*0030*/ 	.string	"Build cuda_13.0.r13.0/compiler.36424714_0"
        /*0030*/ 	.string	"-arch sm_100 -m 64 "



//--------------------- .note.nv.cuinfo           --------------------------
	.section	.note.nv.cuinfo,"",@"SHT_NOTE"
	.sectionflags	@"SHF_NOTE_NV_CUINFO"
        /*0018*/ 	.short	0x0002
        /*001a*/ 	.short	0x0064
        /*001c*/ 	.short	0x0082
	.zero		2


//--------------------- .nv.info                  --------------------------
	.section	.nv.info,"",@"SHT_CUDA_INFO"
	.align	4


	//----- nvinfo : EIATTR_REGCOUNT
	.align		4
        /*0000*/ 	.byte	0x04, 0x2f
        /*0002*/ 	.short	(.L_1 - .L_0)
	.align		4
.L_0:
        /*0004*/ 	.word	index@(_Z10initializePi)
        /*0008*/ 	.word	0x00000008


	//----- nvinfo : EIATTR_FRAME_SIZE
	.align		4
.L_1:
        /*000c*/ 	.byte	0x04, 0x11
        /*000e*/ 	.short	(.L_3 - .L_2)
	.align		4
.L_2:
        /*0010*/ 	.word	index@(_Z10initializePi)
        /*0014*/ 	.word	0x00000000


	//----- nvinfo : EIATTR_REGCOUNT
	.align		4
.L_3:
        /*0018*/ 	.byte	0x04, 0x2f
        /*001a*/ 	.short	(.L_5 - .L_4)
	.align		4
.L_4:
        /*001c*/ 	.word	index@(_Z9reductionPiS_)
        /*0020*/ 	.word	0x0000000a


	//----- nvinfo : EIATTR_FRAME_SIZE
	.align		4
.L_5:
        /*0024*/ 	.byte	0x04, 0x11
        /*0026*/ 	.short	(.L_7 - .L_6)
	.align		4
.L_6:
        /*0028*/ 	.word	index@(_Z9reductionPiS_)
        /*002c*/ 	.word	0x00000000


	//----- nvinfo : EIATTR_REGCOUNT
	.align		4
.L_7:
        /*0030*/ 	.byte	0x04, 0x2f
        /*0032*/ 	.short	(.L_9 - .L_8)
	.align		4
.L_8:
        /*0034*/ 	.word	index@(_Z10makeoffsetPiS_i)
        /*0038*/ 	.word	0x00000012


	//----- nvinfo : EIATTR_FRAME_SIZE
	.align		4
.L_9:
        /*003c*/ 	.byte	0x04, 0x11
        /*003e*/ 	.short	(.L_11 - .L_10)
	.align		4
.L_10:
        /*0040*/ 	.word	index@(_Z10makeoffsetPiS_i)
        /*0044*/ 	.word	0x00000000


	//----- nvinfo : EIATTR_REGCOUNT
	.align		4
.L_11:
        /*0048*/ 	.byte	0x04, 0x2f
        /*004a*/ 	.short	(.L_13 - .L_12)
	.align		4
.L_12:
        /*004c*/ 	.word	index@(_Z4sortPiS_i)
        /*0050*/ 	.word	0x0000000e


	//----- nvinfo : EIATTR_FRAME_SIZE
	.align		4
.L_13:
        /*0054*/ 	.byte	0x04, 0x11
        /*0056*/ 	.short	(.L_15 - .L_14)
	.align		4
.L_14:
        /*0058*/ 	.word	index@(_Z4sortPiS_i)
        /*005c*/ 	.word	0x00000000


	//----- nvinfo : EIATTR_MIN_STACK_SIZE
	.align		4
.L_15:
        /*0060*/ 	.byte	0x04, 0x12
        /*0062*/ 	.short	(.L_17 - .L_16)
	.align		4
.L_16:
        /*0064*/ 	.word	index@(_Z4sortPiS_i)
        /*0068*/ 	.word	0x00000000


	//----- nvinfo : EIATTR_MIN_STACK_SIZE
	.align		4
.L_17:
        /*006c*/ 	.byte	0x04, 0x12
        /*006e*/ 	.short	(.L_19 - .L_18)
	.align		4
.L_18:
        /*0070*/ 	.word	index@(_Z10makeoffsetPiS_i)
        /*0074*/ 	.word	0x00000000


	//----- nvinfo : EIATTR_MIN_STACK_SIZE
	.align		4
.L_19:
        /*0078*/ 	.byte	0x04, 0x12
        /*007a*/ 	.short	(.L_21 - .L_20)
	.align		4
.L_20:
        /*007c*/ 	.word	index@(_Z9reductionPiS_)
        /*0080*/ 	.word	0x00000000


	//----- nvinfo : EIATTR_MIN_STACK_SIZE
	.align		4
.L_21:
        /*0084*/ 	.byte	0x04, 0x12
        /*0086*/ 	.short	(.L_23 - .L_22)
	.align		4
.L_22:
        /*0088*/ 	.word	index@(_Z10initializePi)
        /*008c*/ 	.word	0x00000000
.L_23:


//--------------------- .nv.compat                --------------------------
	.section	.nv.compat,"",@"SHT_CUDA_COMPAT_INFO"
	.align	4
        /*0000*/ 	.byte	0x02, 0x09, 0x00, 0x00, 0x02, 0x02, 0x01, 0x00, 0x02, 0x05, 0x05, 0x00, 0x03, 0x07, 0x01, 0x01
        /*0010*/ 	.byte	0x02, 0x03, 0x00, 0x00, 0x02, 0x06, 0x01, 0x00, 0x04, 0x0b, 0x08, 0x00, 0x09, 0x00, 0x00, 0x00
        /*0020*/ 	.byte	0x00, 0x00, 0x00, 0x00


//--------------------- .nv.info._Z4sortPiS_i     --------------------------
	.section	.nv.info._Z4sortPiS_i,"",@"SHT_CUDA_INFO"
	.sectionflags	@""
	.align	4


	//----- nvinfo : EIATTR_CUDA_API_VERSION
	.align		4
        /*0000*/ 	.byte	0x04, 0x37
        /*0002*/ 	.short	(.L_25 - .L_24)
.L_24:
        /*0004*/ 	.word	0x00000082


	//----- nvinfo : EIATTR_KPARAM_INFO
	.align		4
.L_25:
        /*0008*/ 	.byte	0x04, 0x17
        /*000a*/ 	.short	(.L_27 - .L_26)
.L_26:
        /*000c*/ 	.word	0x00000000
        /*0010*/ 	.short	0x0002
        /*0012*/ 	.short	0x0010
        /*0014*/ 	.byte	0x00, 0xf0, 0x11, 0x00


	//----- nvinfo : EIATTR_KPARAM_INFO
	.align		4
.L_27:
        /*0018*/ 	.byte	0x04, 0x17
        /*001a*/ 	.short	(.L_29 - .L_28)
.L_28:
        /*001c*/ 	.word	0x00000000
        /*0020*/ 	.short	0x0001
        /*0022*/ 	.short	0x0008
        /*0024*/ 	.byte	0x00, 0xf5, 0x21, 0x00


	//----- nvinfo : EIATTR_KPARAM_INFO
	.align		4
.L_29:
        /*0028*/ 	.byte	0x04, 0x17
        /*002a*/ 	.short	(.L_31 - .L_30)
.L_30:
        /*002c*/ 	.word	0x00000000
        /*0030*/ 	.short	0x0000
        /*0032*/ 	.short	0x0000
        /*0034*/ 	.byte	0x00, 0xf5, 0x21, 0x00


	//----- nvinfo : EIATTR_SPARSE_MMA_MASK
	.align		4
.L_31:
        /*0038*/ 	.byte	0x03, 0x50
        /*003a*/ 	.short	0x0000


	//----- nvinfo : EIATTR_MAXREG_COUNT
	.align		4
        /*003c*/ 	.byte	0x03, 0x1b
        /*003e*/ 	.short	0x00ff


	//----- nvinfo : EIATTR_MERCURY_ISA_VERSION
	.align		4
        /*0040*/ 	.byte	0x03, 0x5f
        /*0042*/ 	.short	0x0101


	//----- nvinfo : EIATTR_VRC_CTA_INIT_COUNT
	.align		4
        /*0044*/ 	.byte	0x02, 0x4a
	.zero		1
	.zero		1


	//----- nvinfo : EIATTR_EXIT_INSTR_OFFSETS
	.align		4
        /*0048*/ 	.byte	0x04, 0x1c
        /*004a*/ 	.short	(.L_33 - .L_32)


	//   ....[0]....
.L_32:
        /*004c*/ 	.word	0x00000060


	//   ....[1]....
        /*0050*/ 	.word	0x00000120


	//   ....[2]....
        /*0054*/ 	.word	0x00000170


	//----- nvinfo : EIATTR_CBANK_PARAM_SIZE
	.align		4
.L_33:
        /*0058*/ 	.byte	0x03, 0x19
        /*005a*/ 	.short	0x0014


	//----- nvinfo : EIATTR_PARAM_CBANK
	.align		4
        /*005c*/ 	.byte	0x04, 0x0a
        /*005e*/ 	.short	(.L_35 - .L_34)
	.align		4
.L_34:
        /*0060*/ 	.word	index@(.nv.constant0._Z4sortPiS_i)
        /*0064*/ 	.short	0x0380
        /*0066*/ 	.short	0x0014


	//----- nvinfo : EIATTR_SW_WAR
	.align		4
.L_35:
        /*0068*/ 	.byte	0x04, 0x36
        /*006a*/ 	.short	(.L_37 - .L_36)
.L_36:
        /*006c*/ 	.word	0x00000008
.L_37:


//--------------------- .nv.info._Z10makeoffsetPiS_i --------------------------
	.section	.nv.info._Z10makeoffsetPiS_i,"",@"SHT_CUDA_INFO"
	.sectionflags	@""
	.align	4


	//----- nvinfo : EIATTR_CUDA_API_VERSION
	.align		4
        /*0000*/ 	.byte	0x04, 0x37
        /*0002*/ 	.short	(.L_39 - .L_38)
.L_38:
        /*0004*/ 	.word	0x00000082


	//----- nvinfo : EIATTR_KPARAM_INFO
	.align		4
.L_39:
        /*0008*/ 	.byte	0x04, 0x17
        /*000a*/ 	.short	(.L_41 - .L_40)
.L_40:
        /*000c*/ 	.word	0x00000000
        /*0010*/ 	.short	0x0002
        /*0012*/ 	.short	0x0010
        /*0014*/ 	.byte	0x00, 0xf0, 0x11, 0x00


	//----- nvinfo : EIATTR_KPARAM_INFO
	.align		4
.L_41:
        /*0018*/ 	.byte	0x04, 0x17
        /*001a*/ 	.short	(.L_43 - .L_42)
.L_42:
        /*001c*/ 	.word	0x00000000
        /*0020*/ 	.short	0x0001
        /*0022*/ 	.short	0x0008
        /*0024*/ 	.byte	0x00, 0xf5, 0x21, 0x00


	//----- nvinfo : EIATTR_KPARAM_INFO
	.align		4
.L_43:
        /*0028*/ 	.byte	0x04, 0x17
        /*002a*/ 	.short	(.L_45 - .L_44)
.L_44:
        /*002c*/ 	.word	0x00000000
        /*0030*/ 	.short	0x0000
        /*0032*/ 	.short	0x0000
        /*0034*/ 	.byte	0x00, 0xf5, 0x21, 0x00


	//----- nvinfo : EIATTR_SPARSE_MMA_MASK
	.align		4
.L_45:
        /*0038*/ 	.byte	0x03, 0x50
        /*003a*/ 	.short	0x0000


	//----- nvinfo : EIATTR_MAXREG_COUNT
	.align		4
        /*003c*/ 	.byte	0x03, 0x1b
        /*003e*/ 	.short	0x00ff


	//----- nvinfo : EIATTR_NUM_BARRIERS
	.align		4
        /*0040*/ 	.byte	0x02, 0x4c
        /*0042*/ 	.byte	0x01
	.zero		1


	//----- nvinfo : EIATTR_MERCURY_ISA_VERSION
	.align		4
        /*0044*/ 	.byte	0x03, 0x5f
        /*0046*/ 	.short	0x0101


	//----- nvinfo : EIATTR_VRC_CTA_INIT_COUNT
	.align		4
        /*0048*/ 	.byte	0x02, 0x4a
	.zero		1
	.zero		1


	//----- nvinfo : EIATTR_EXIT_INSTR_OFFSETS
	.align		4
        /*004c*/ 	.byte	0x04, 0x1c
        /*004e*/ 	.short	(.L_47 - .L_46)


	//   ....[0]....
.L_46:
        /*0050*/ 	.word	0x00000060


	//   ....[1]....
        /*0054*/ 	.word	0x000001b0


	//----- nvinfo : EIATTR_CBANK_PARAM_SIZE
	.align		4
.L_47:
        /*0058*/ 	.byte	0x03, 0x19
        /*005a*/ 	.short	0x0014


	//----- nvinfo : EIATTR_PARAM_CBANK
	.align		4
        /*005c*/ 	.byte	0x04, 0x0a
        /*005e*/ 	.short	(.L_49 - .L_48)
	.align		4
.L_48:
        /*0060*/ 	.word	index@(.nv.constant0._Z10makeoffsetPiS_i)
        /*0064*/ 	.short	0x0380
        /*0066*/ 	.short	0x0014


	//----- nvinfo : EIATTR_SW_WAR
	.align		4
.L_49:
        /*0068*/ 	.byte	0x04, 0x36
        /*006a*/ 	.short	(.L_51 - .L_50)
.L_50:
        /*006c*/ 	.word	0x00000008
.L_51:


//--------------------- .nv.info._Z9reductionPiS_ --------------------------
	.section	.nv.info._Z9reductionPiS_,"",@"SHT_CUDA_INFO"
	.sectionflags	@""
	.align	4


	//----- nvinfo : EIATTR_CUDA_API_VERSION
	.align		4
        /*0000*/ 	.byte	0x04, 0x37
        /*0002*/ 	.short	(.L_53 - .L_52)
.L_52:
        /*0004*/ 	.word	0x00000082


	//----- nvinfo : EIATTR_KPARAM_INFO
	.align		4
.L_53:
        /*0008*/ 	.byte	0x04, 0x17
        /*000a*/ 	.short	(.L_55 - .L_54)
.L_54:
        /*000c*/ 	.word	0x00000000
        /*0010*/ 	.short	0x0001
        /*0012*/ 	.short	0x0008
        /*0014*/ 	.byte	0x00, 0xf5, 0x21, 0x00


	//----- nvinfo : EIATTR_KPARAM_INFO
	.align		4
.L_55:
        /*0018*/ 	.byte	0x04, 0x17
        /*001a*/ 	.short	(.L_57 - .L_56)
.L_56:
        /*001c*/ 	.word	0x00000000
        /*0020*/ 	.short	0x0000
        /*0022*/ 	.short	0x0000
        /*0024*/ 	.byte	0x00, 0xf5, 0x21, 0x00


	//----- nvinfo : EIATTR_SPARSE_MMA_MASK
	.align		4
.L_57:
        /*0028*/ 	.byte	0x03, 0x50
        /*002a*/ 	.short	0x0000


	//----- nvinfo : EIATTR_MAXREG_COUNT
	.align		4
        /*002c*/ 	.byte	0x03, 0x1b
        /*002e*/ 	.short	0x00ff


	//----- nvinfo : EIATTR_MERCURY_ISA_VERSION
	.align		4
        /*0030*/ 	.byte	0x03, 0x5f
        /*0032*/ 	.short	0x0101


	//----- nvinfo : EIATTR_VRC_CTA_INIT_COUNT
	.align		4
        /*0034*/ 	.byte	0x02, 0x4a
	.zero		1
	.zero		1


	//----- nvinfo : EIATTR_EXIT_INSTR_OFFSETS
	.align		4
        /*0038*/ 	.byte	0x04, 0x1c
        /*003a*/ 	.short	(.L_59 - .L_58)


	//   ....[0]....
.L_58:
        /*003c*/ 	.word	0x000000d0


	//----- nvinfo : EIATTR_CBANK_PARAM_SIZE
	.align		4
.L_59:
        /*0040*/ 	.byte	0x03, 0x19
        /*0042*/ 	.short	0x0010


	//----- nvinfo : EIATTR_PARAM_CBANK
	.align		4
        /*0044*/ 	.byte	0x04, 0x0a
        /*0046*/ 	.short	(.L_61 - .L_60)
	.align		4
.L_60:
        /*0048*/ 	.word	index@(.nv.constant0._Z9reductionPiS_)
        /*004c*/ 	.short	0x0380
        /*004e*/ 	.short	0x0010


	//----- nvinfo : EIATTR_SW_WAR
	.align		4
.L_61:
        /*0050*/ 	.byte	0x04, 0x36
        /*0052*/ 	.short	(.L_63 - .L_62)
.L_62:
        /*0054*/ 	.word	0x00000008
.L_63:


//--------------------- .nv.info._Z10initializePi --------------------------
	.section	.nv.info._Z10initializePi,"",@"SHT_CUDA_INFO"
	.sectionflags	@""
	.align	4


	//----- nvinfo : EIATTR_CUDA_API_VERSION
	.align		4
        /*0000*/ 	.byte	0x04, 0x37
        /*0002*/ 	.short	(.L_65 - .L_64)
.L_64:
        /*0004*/ 	.word	0x00000082


	//----- nvinfo : EIATTR_KPARAM_INFO
	.align		4
.L_65:
        /*0008*/ 	.byte	0x04, 0x17
        /*000a*/ 	.short	(.L_67 - .L_66)
.L_66:
        /*000c*/ 	.word	0x00000000
        /*0010*/ 	.short	0x0000
        /*0012*/ 	.short	0x0000
        /*0014*/ 	.byte	0x00, 0xf5, 0x21, 0x00


	//----- nvinfo : EIATTR_SPARSE_MMA_MASK
	.align		4
.L_67:
        /*0018*/ 	.byte	0x03, 0x50
        /*001a*/ 	.short	0x0000


	//----- nvinfo : EIATTR_MAXREG_COUNT
	.align		4
        /*001c*/ 	.byte	0x03, 0x1b
        /*001e*/ 	.short	0x00ff


	//----- nvinfo : EIATTR_MERCURY_ISA_VERSION
	.align		4
        /*0020*/ 	.byte	0x03, 0x5f
        /*0022*/ 	.short	0x0101


	//----- nvinfo : EIATTR_VRC_CTA_INIT_COUNT
	.align		4
        /*0024*/ 	.byte	0x02, 0x4a
	.zero		1
	.zero		1


	//----- nvinfo : EIATTR_EXIT_INSTR_OFFSETS
	.align		4
        /*0028*/ 	.byte	0x04, 0x1c
        /*002a*/ 	.short	(.L_69 - .L_68)


	//   ....[0]....
.L_68:
        /*002c*/ 	.word	0x00000090


	//----- nvinfo : EIATTR_CBANK_PARAM_SIZE
	.align		4
.L_69:
        /*0030*/ 	.byte	0x03, 0x19
        /*0032*/ 	.short	0x0008


	//----- nvinfo : EIATTR_PARAM_CBANK
	.align		4
        /*0034*/ 	.byte	0x04, 0x0a
        /*0036*/ 	.short	(.L_71 - .L_70)
	.align		4
.L_70:
        /*0038*/ 	.word	index@(.nv.constant0._Z10initializePi)
        /*003c*/ 	.short	0x0380
        /*003e*/ 	.short	0x0008


	//----- nvinfo : EIATTR_SW_WAR
	.align		4
.L_71:
        /*0040*/ 	.byte	0x04, 0x36
        /*0042*/ 	.short	(.L_73 - .L_72)
.L_72:
        /*0044*/ 	.word	0x00000008
.L_73:


//--------------------- .nv.callgraph             --------------------------
	.section	.nv.callgraph,"",@"SHT_CUDA_CALLGRAPH"
	.align	4
	.sectionentsize	8
	.align		4
        /*0000*/ 	.word	0x00000000
	.align		4
        /*0004*/ 	.word	0xffffffff
	.align		4
        /*0008*/ 	.word	0x00000000
	.align		4
        /*000c*/ 	.word	0xfffffffe
	.align		4
        /*0010*/ 	.word	0x00000000
	.align		4
        /*0014*/ 	.word	0xfffffffd
	.align		4
        /*0018*/ 	.word	0x00000000
	.align		4
        /*001c*/ 	.word	0xfffffffc


//--------------------- .text._Z4sortPiS_i        --------------------------
	.section	.text._Z4sortPiS_i,"ax",@progbits
	.align	128
        .global         _Z4sortPiS_i
        .type           _Z4sortPiS_i,@function
        .size           _Z4sortPiS_i,(.L_x_6 - _Z4sortPiS_i)
        .other          _Z4sortPiS_i,@"STO_CUDA_ENTRY STV_DEFAULT"
_Z4sortPiS_i:
.text._Z4sortPiS_i:
[----:B------:R-:W-:Y:S08]  /*0000*/  LDC R1, c[0x0][0x37c] ;  /* 0x0000df00ff017b82 */ /* 0x000ff00000000800 */
[----:B------:R-:W0:Y:S08]  /*0010*/  LDC R0, c[0x0][0x390] ;  /* 0x0000e400ff007b82 */ /* 0x000e300000000800 */
[----:B------:R-:W1:Y:S08]  /*0020*/  LDC R9, c[0x0][0x360] ;  /* 0x0000d800ff097b82 */ /* 0x000e700000000800 */
[----:B------:R-:W2:Y:S01]  /*0030*/  S2UR UR4, SR_CTAID.X ;  /* 0x00000000000479c3 */ /* 0x000ea20000002500 */
[----:B0-----:R-:W-:-:S02]  /*0040*/  ISETP.GE.AND P0, PT, R0, 0x1, PT ;  /* 0x000000010000780c */ /* 0x001fc40003f06270 */
[----:B------:R-:W0:Y:S11]  /*0050*/  S2R R0, SR_TID.X ;  /* 0x0000000000007919 */ /* 0x000e360000002100 */
[----:B-12---:R-:W-:Y:S05]  /*0060*/  @!P0 EXIT ;  /* 0x000000000000894d */ /* 0x006fea0003800000 */
[----:B------:R-:W1:Y:S01]  /*0070*/  LDC.64 R2, c[0x0][0x388] ;  /* 0x0000e200ff027b82 */ /* 0x000e620000000a00 */
[----:B------:R-:W2:Y:S01]  /*0080*/  LDCU UR5, c[0x0][0x390] ;  /* 0x00007200ff0577ac */ /* 0x000ea20008000800 */
[----:B0-----:R-:W-:Y:S01]  /*0090*/  IMAD R9, R9, UR4, R0 ;  /* 0x0000000409097c24 */ /* 0x001fe2000f8e0200 */
[----:B------:R-:W0:Y:S05]  /*00a0*/  LDCU.64 UR6, c[0x0][0x358] ;  /* 0x00006b00ff0677ac */ /* 0x000e2a0008000a00 */
[----:B------:R-:W3:Y:S01]  /*00b0*/  LDC.64 R6, c[0x0][0x380] ;  /* 0x0000e000ff067b82 */ /* 0x000ee20000000a00 */
[----:B--2---:R-:W-:Y:S01]  /*00c0*/  MOV R0, UR5 ;  /* 0x0000000500007c02 */ /* 0x004fe20008000f00 */
[----:B01----:R-:W-:-:S07]  /*00d0*/  IMAD.WIDE R2, R9, 0x4, R2 ;  /* 0x0000000409027825 */ /* 0x003fce00078e0202 */
.L_x_0:
[----:B------:R-:W-:-:S05]  /*00e0*/  IADD3 R11, PT, PT, R0, -0x1, RZ ;  /* 0xffffffff000b7810 */ /* 0x000fca0007ffe0ff */
[----:B---3--:R-:W-:-:S06]  /*00f0*/  IMAD.WIDE.U32 R4, R11, 0x4, R6 ;  /* 0x000000040b047825 */ /* 0x008fcc00078e0006 */
[----:B------:R-:W2:Y:S02]  /*0100*/  LDG.E R4, desc[UR6][R4.64] ;  /* 0x0000000604047981 */ /* 0x000ea4000c1e1900 */
[----:B--2---:R-:W-:-:S13]  /*0110*/  ISETP.GE.AND P0, PT, R9, R4, PT ;  /* 0x000000040900720c */ /* 0x004fda0003f06270 */
[----:B------:R-:W-:Y:S05]  /*0120*/  @P0 EXIT ;  /* 0x000000000000094d */ /* 0x000fea0003800000 */
[----:B------:R0:W-:Y:S01]  /*0130*/  STG.E desc[UR6][R2.64], R11 ;  /* 0x0000000b02007986 */ /* 0x0001e2000c101906 */
[----:B------:R-:W-:Y:S02]  /*0140*/  ISETP.GT.U32.AND P0, PT, R0, 0x1, PT ;  /* 0x000000010000780c */ /* 0x000fe40003f04070 */
[----:B------:R-:W-:-:S11]  /*0150*/  MOV R0, R11 ;  /* 0x0000000b00007202 */ /* 0x000fd60000000f00 */
[----:B0-----:R-:W-:Y:S05]  /*0160*/  @P0 BRA `(.L_x_0) ;  /* 0xfffffffc00dc0947 */ /* 0x001fea000383ffff */
[----:B------:R-:W-:Y:S05]  /*0170*/  EXIT ;  /* 0x000000000000794d */ /* 0x000fea0003800000 */
.L_x_1:
[----:B------:R-:W-:-:S00]  /*0180*/  BRA `(.L_x_1) ;  /* 0xfffffffc00fc7947 */ /* 0x000fc0000383ffff */
[----:B------:R-:W-:-:S00]  /*0190*/  NOP ;  /* 0x0000000000007918 */ /* 0x000fc00000000000 */
        /* <DEDUP_REMOVED lines=14> */
.L_x_6:


//--------------------- .text._Z10makeoffsetPiS_i --------------------------
	.section	.text._Z10makeoffsetPiS_i,"ax",@progbits
	.align	128
        .global         _Z10makeoffsetPiS_i
        .type           _Z10makeoffsetPiS_i,@function
        .size           _Z10makeoffsetPiS_i,(.L_x_7 - _Z10makeoffsetPiS_i)
        .other          _Z10makeoffsetPiS_i,@"STO_CUDA_ENTRY STV_DEFAULT"
_Z10makeoffsetPiS_i:
.text._Z10makeoffsetPiS_i:
[----:B------:R-:W-:Y:S08]  /*0000*/  LDC R1, c[0x0][0x37c] ;  /* 0x0000df00ff017b82 */ /* 0x000ff00000000800 */
[----:B------:R-:W0:Y:S01]  /*0010*/  LDC R10, c[0x0][0x390] ;  /* 0x0000e400ff0a7b82 */ /* 0x000e220000000800 */
[----:B------:R-:W1:Y:S07]  /*0020*/  S2R R0, SR_TID.X ;  /* 0x0000000000007919 */ /* 0x000e6e0000002100 */
[----:B------:R-:W2:Y:S08]  /*0030*/  LDC R11, c[0x0][0x360] ;  /* 0x0000d800ff0b7b82 */ /* 0x000eb00000000800 */
[----:B------:R-:W3:Y:S01]  /*0040*/  S2UR UR4, SR_CTAID.X ;  /* 0x00000000000479c3 */ /* 0x000ee20000002500 */
[----:B0-----:R-:W-:-:S13]  /*0050*/  ISETP.GE.AND P0, PT, R10, 0x2, PT ;  /* 0x000000020a00780c */ /* 0x001fda0003f06270 */
[----:B-123--:R-:W-:Y:S05]  /*0060*/  @!P0 EXIT ;  /* 0x000000000000894d */ /* 0x00efea0003800000 */
[----:B------:R-:W0:Y:S01]  /*0070*/  LDC.64 R2, c[0x0][0x380] ;  /* 0x0000e000ff027b82 */ /* 0x000e220000000a00 */
[----:B------:R-:W-:Y:S01]  /*0080*/  IMAD R11, R11, UR4, R0 ;  /* 0x000000040b0b7c24 */ /* 0x000fe2000f8e0200 */
[----:B------:R-:W1:Y:S01]  /*0090*/  LDCU.64 UR6, c[0x0][0x358] ;  /* 0x00006b00ff0677ac */ /* 0x000e620008000a00 */
[----:B------:R-:W-:-:S05]  /*00a0*/  UMOV UR4, 0x1 ;  /* 0x0000000100047882 */ /* 0x000fca0000000000 */
[----:B------:R-:W2:Y:S01]  /*00b0*/  LDC.64 R8, c[0x0][0x388] ;  /* 0x0000e200ff087b82 */ /* 0x000ea20000000a00 */
[----:B0-----:R-:W-:-:S04]  /*00c0*/  IMAD.WIDE R2, R11, 0x4, R2 ;  /* 0x000000040b027825 */ /* 0x001fc800078e0202 */
[----:B-12---:R-:W-:-:S07]  /*00d0*/  IMAD.WIDE R4, R11, 0x4, R8 ;  /* 0x000000040b047825 */ /* 0x006fce00078e0208 */
.L_x_2:
[----:B0-----:R-:W2:Y:S01]  /*00e0*/  LDG.E R13, desc[UR6][R2.64] ;  /* 0x00000006020d7981 */ /* 0x001ea2000c1e1900 */
[----:B------:R-:W-:-:S05]  /*00f0*/  IADD3 R7, PT, PT, R11, -UR4, RZ ;  /* 0x800000040b077c10 */ /* 0x000fca000fffe0ff */
[----:B------:R-:W-:Y:S01]  /*0100*/  IMAD.WIDE R6, R7, 0x4, R8 ;  /* 0x0000000407067825 */ /* 0x000fe200078e0208 */
[----:B--2---:R0:W-:Y:S01]  /*0110*/  STG.E desc[UR6][R4.64], R13 ;  /* 0x0000000d04007986 */ /* 0x0041e2000c101906 */
[----:B------:R-:W-:Y:S06]  /*0120*/  BAR.SYNC.DEFER_BLOCKING 0x0 ;  /* 0x0000000000007b1d */ /* 0x000fec0000010000 */
[----:B------:R-:W2:Y:S04]  /*0130*/  LDG.E R6, desc[UR6][R6.64] ;  /* 0x0000000606067981 */ /* 0x000ea8000c1e1900 */
[----:B------:R-:W2:Y:S01]  /*0140*/  LDG.E R15, desc[UR6][R2.64] ;  /* 0x00000006020f7981 */ /* 0x000ea2000c1e1900 */
[----:B------:R-:W-:-:S06]  /*0150*/  USHF.L.U32 UR4, UR4, 0x1, URZ ;  /* 0x0000000104047899 */ /* 0x000fcc00080006ff */
[----:B------:R-:W-:Y:S02]  /*0160*/  ISETP.LE.AND P0, PT, R10, UR4, PT ;  /* 0x000000040a007c0c */ /* 0x000fe4000bf03270 */
[----:B--2---:R-:W-:-:S05]  /*0170*/  IADD3 R15, PT, PT, R6, R15, RZ ;  /* 0x0000000f060f7210 */ /* 0x004fca0007ffe0ff */
[----:B------:R0:W-:Y:S01]  /*0180*/  STG.E desc[UR6][R2.64], R15 ;  /* 0x0000000f02007986 */ /* 0x0001e2000c101906 */
[----:B------:R-:W-:Y:S06]  /*0190*/  BAR.SYNC.DEFER_BLOCKING 0x0 ;  /* 0x0000000000007b1d */ /* 0x000fec0000010000 */
[----:B------:R-:W-:Y:S05]  /*01a0*/  @!P0 BRA `(.L_x_2) ;  /* 0xfffffffc00cc8947 */ /* 0x000fea000383ffff */
[----:B------:R-:W-:Y:S05]  /*01b0*/  EXIT ;  /* 0x000000000000794d */ /* 0x000fea0003800000 */
.L_x_3:
        /* <DEDUP_REMOVED lines=12> */
.L_x_7:


//--------------------- .text._Z9reductionPiS_    --------------------------
	.section	.text._Z9reductionPiS_,"ax",@progbits
	.align	128
        .global         _Z9reductionPiS_
        .type           _Z9reductionPiS_,@function
        .size           _Z9reductionPiS_,(.L_x_8 - _Z9reductionPiS_)
        .other          _Z9reductionPiS_,@"STO_CUDA_ENTRY STV_DEFAULT"
_Z9reductionPiS_:
.text._Z9reductionPiS_:
[----:B------:R-:W-:Y:S01]  /*0000*/  LDC R1, c[0x0][0x37c] ;  /* 0x0000df00ff017b82 */ /* 0x000fe20000000800 */
[----:B------:R-:W0:Y:S07]  /*0010*/  S2R R0, SR_TID.X ;  /* 0x0000000000007919 */ /* 0x000e2e0000002100 */
[----:B------:R-:W0:Y:S01]  /*0020*/  S2UR UR6, SR_CTAID.X ;  /* 0x00000000000679c3 */ /* 0x000e220000002500 */
[----:B------:R-:W1:Y:S07]  /*0030*/  LDCU.64 UR4, c[0x0][0x358] ;  /* 0x00006b00ff0477ac */ /* 0x000e6e0008000a00 */
[----:B------:R-:W0:Y:S08]  /*0040*/  LDC R5, c[0x0][0x360] ;  /* 0x0000d800ff057b82 */ /* 0x000e300000000800 */
[----:B------:R-:W2:Y:S01]  /*0050*/  LDC.64 R2, c[0x0][0x388] ;  /* 0x0000e200ff027b82 */ /* 0x000ea20000000a00 */
[----:B0-----:R-:W-:-:S04]  /*0060*/  IMAD R5, R5, UR6, R0 ;  /* 0x0000000605057c24 */ /* 0x001fc8000f8e0200 */
[----:B--2---:R-:W-:-:S03]  /*0070*/  IMAD.WIDE R2, R5, 0x4, R2 ;  /* 0x0000000405027825 */ /* 0x004fc600078e0202 */
[----:B------:R-:W0:Y:S03]  /*0080*/  LDC.64 R4, c[0x0][0x380] ;  /* 0x0000e000ff047b82 */ /* 0x000e260000000a00 */
[----:B-1----:R-:W0:Y:S01]  /*0090*/  LDG.E R3, desc[UR4][R2.64] ;  /* 0x0000000402037981 */ /* 0x002e22000c1e1900 */
[----:B------:R-:W-:Y:S02]  /*00a0*/  HFMA2 R7, -RZ, RZ, 0, 5.9604644775390625e-08 ;  /* 0x00000001ff077431 */ /* 0x000fe400000001ff */
[----:B0-----:R-:W-:-:S05]  /*00b0*/  IMAD.WIDE R4, R3, 0x4, R4 ;  /* 0x0000000403047825 */ /* 0x001fca00078e0204 */
[----:B------:R-:W-:Y:S01]  /*00c0*/  REDG.E.ADD.STRONG.GPU desc[UR4][R4.64], R7 ;  /* 0x000000070400798e */ /* 0x000fe2000c12e104 */
[----:B------:R-:W-:Y:S05]  /*00d0*/  EXIT ;  /* 0x000000000000794d */ /* 0x000fea0003800000 */
.L_x_4:
        /* <DEDUP_REMOVED lines=10> */
.L_x_8:


//--------------------- .text._Z10initializePi    --------------------------
	.section	.text._Z10initializePi,"ax",@progbits
	.align	128
        .global         _Z10initializePi
        .type           _Z10initializePi,@function
        .size           _Z10initializePi,(.L_x_9 - _Z10initializePi)
        .other          _Z10initializePi,@"STO_CUDA_ENTRY STV_DEFAULT"
_Z10initializePi:
.text._Z10initializePi:
[----:B------:R-:W-:Y:S01]  /*0000*/  LDC R1, c[0x0][0x37c] ;  /* 0x0000df00ff017b82 */ /* 0x000fe20000000800 */
[----:B------:R-:W0:Y:S07]  /*0010*/  S2R R0, SR_TID.X ;  /* 0x0000000000007919 */ /* 0x000e2e0000002100 */
[----:B------:R-:W0:Y:S01]  /*0020*/  S2UR UR6, SR_CTAID.X ;  /* 0x00000000000679c3 */ /* 0x000e220000002500 */
[----:B------:R-:W1:Y:S07]  /*0030*/  LDCU.64 UR4, c[0x0][0x358] ;  /* 0x00006b00ff0477ac */ /* 0x000e6e0008000a00 */
[----:B------:R-:W0:Y:S08]  /*0040*/  LDC R5, c[0x0][0x360] ;  /* 0x0000d800ff057b82 */ /* 0x000e300000000800 */
[----:B------:R-:W2:Y:S01]  /*0050*/  LDC.64 R2, c[0x0][0x380] ;  /* 0x0000e000ff027b82 */ /* 0x000ea20000000a00 */
[----:B0-----:R-:W-:-:S04]  /*0060*/  IMAD R5, R5, UR6, R0 ;  /* 0x0000000605057c24 */ /* 0x001fc8000f8e0200 */
[----:B--2---:R-:W-:-:S05]  /*0070*/  IMAD.WIDE R2, R5, 0x4, R2 ;  /* 0x0000000405027825 */ /* 0x004fca00078e0202 */
[----:B-1----:R-:W-:Y:S01]  /*0080*/  STG.E desc[UR4][R2.64], RZ ;  /* 0x000000ff02007986 */ /* 0x002fe2000c101904 */
[----:B------:R-:W-:Y:S05]  /*0090*/  EXIT ;  /* 0x000000000000794d */ /* 0x000fea0003800000 */
.L_x_5:
        /* <DEDUP_REMOVED lines=14> */
.L_x_9:


//--------------------- .nv.shared.reserved.0     --------------------------
	.section	.nv.shared.reserved.0,"aw",@nobits
	.weak		__nv_reservedSMEM_offset_0_alias
	.size		__nv_reservedSMEM_offset_0_alias, 0, 64
	.other		__nv_reservedSMEM_offset_0_alias,@"STO_CUDA_RESERVED_SHARED STV_DEFAULT"
__nv_reservedSMEM_offset_0_alias:
	.zero		0
	.zero		64


//--------------------- .nv.constant0._Z4sortPiS_i --------------------------
	.section	.nv.constant0._Z4sortPiS_i,"a",@progbits
	.sectionflags	@""
	.align	4
.nv.constant0._Z4sortPiS_i:
	.zero		916


//--------------------- .nv.constant0._Z10makeoffsetPiS_i --------------------------
	.section	.nv.constant0._Z10makeoffsetPiS_i,"a",@progbits
	.sectionflags	@""
	.align	4
.nv.constant0._Z10makeoffsetPiS_i:
	.zero		916


//--------------------- .nv.constant0._Z9reductionPiS_ --------------------------
	.section	.nv.constant0._Z9reductionPiS_,"a",@progbits
	.sectionflags	@""
	.align	4
.nv.constant0._Z9reductionPiS_:
	.zero		912


//--------------------- .nv.constant0._Z10initializePi --------------------------
	.section	.nv.constant0._Z10initializePi,"a",@progbits
	.sectionflags	@""
	.align	4
.nv.constant0._Z10initializePi:
	.zero		904


//--------------------- SYMBOLS --------------------------

	.type		.nv.reservedSmem.offset0,@object
	.size		.nv.reservedSmem.offset0,0x4
